//
// Generated by NVIDIA NVVM Compiler
//
// Compiler Build ID: CL-36424714
// Cuda compilation tools, release 13.0, V13.0.88
// Based on NVVM 20.0.0
//

.version 9.0
.target sm_100
.address_size 64

	// .globl	_Z25find_longest_match_kernelPhiPti

.visible .entry _Z25find_longest_match_kernelPhiPti(
	.param .u64 .ptr .align 1 _Z25find_longest_match_kernelPhiPti_param_0,
	.param .u32 _Z25find_longest_match_kernelPhiPti_param_1,
	.param .u64 .ptr .align 1 _Z25find_longest_match_kernelPhiPti_param_2,
	.param .u32 _Z25find_longest_match_kernelPhiPti_param_3
)
{
	.reg .pred 	%p<11>;
	.reg .b16 	%rs<9>;
	.reg .b32 	%r<22>;
	.reg .b64 	%rd<12>;

	ld.param.u64 	%rd2, [_Z25find_longest_match_kernelPhiPti_param_0];
	ld.param.u32 	%r8, [_Z25find_longest_match_kernelPhiPti_param_1];
	ld.param.u64 	%rd3, [_Z25find_longest_match_kernelPhiPti_param_2];
	ld.param.u32 	%r9, [_Z25find_longest_match_kernelPhiPti_param_3];
	mov.u32 	%r10, %tid.x;
	max.s32 	%r11, %r8, 4095;
	add.s32 	%r12, %r10, %r11;
	add.s32 	%r1, %r12, -4095;
	setp.ge.u32 	%p1, %r1, %r8;
	setp.ge.s32 	%p2, %r8, %r9;
	mov.b16 	%rs8, 0;
	or.pred  	%p3, %p1, %p2;
	@%p3 bra 	$L__BB0_6;
	cvta.to.global.u64 	%rd1, %rd2;
	mov.b32 	%r20, 0;
	mov.u32 	%r19, %r8;
	mov.u32 	%r21, %r1;
$L__BB0_2:
	cvt.u64.u32 	%rd4, %r21;
	add.s64 	%rd5, %rd1, %rd4;
	ld.global.u8 	%rs4, [%rd5];
	cvt.s64.s32 	%rd6, %r19;
	add.s64 	%rd7, %rd1, %rd6;
	ld.global.u8 	%rs5, [%rd7];
	setp.ne.s16 	%p4, %rs4, %rs5;
	@%p4 bra 	$L__BB0_4;
	add.s32 	%r21, %r21, 1;
	add.s32 	%r19, %r19, 1;
	add.s32 	%r7, %r20, 1;
	setp.lt.u32 	%p6, %r21, %r19;
	setp.lt.s32 	%p7, %r19, %r9;
	setp.lt.u32 	%p8, %r20, 14;
	and.pred  	%p9, %p6, %p8;
	and.pred  	%p10, %p9, %p7;
	mov.u32 	%r20, %r7;
	@%p10 bra 	$L__BB0_2;
	bra.uni 	$L__BB0_6;
$L__BB0_4:
	setp.lt.u32 	%p5, %r20, 2;
	@%p5 bra 	$L__BB0_6;
	sub.s32 	%r14, %r8, %r21;
	add.s32 	%r15, %r14, %r20;
	shl.b32 	%r16, %r15, 4;
	add.s32 	%r17, %r16, %r20;
	cvt.u16.u32 	%rs8, %r17;
$L__BB0_6:
	cvta.to.global.u64 	%rd8, %rd3;
	shl.b32 	%r18, %r1, 1;
	cvt.u64.u32 	%rd9, %r18;
	and.b64  	%rd10, %rd9, 131070;
	add.s64 	%rd11, %rd8, %rd10;
	st.global.u16 	[%rd11], %rs8;
	ret;

}
	// .globl	_Z25find_max_reduction_kernelPti
.visible .entry _Z25find_max_reduction_kernelPti(
	.param .u64 .ptr .align 1 _Z25find_max_reduction_kernelPti_param_0,
	.param .u32 _Z25find_max_reduction_kernelPti_param_1
)
{
	.reg .pred 	%p<7>;
	.reg .b16 	%rs<6>;
	.reg .b32 	%r<10>;
	.reg .b64 	%rd<7>;

	ld.param.u64 	%rd3, [_Z25find_max_reduction_kernelPti_param_0];
	ld.param.u32 	%r4, [_Z25find_max_reduction_kernelPti_param_1];
	cvta.to.global.u64 	%rd1, %rd3;
	mov.u32 	%r1, %tid.x;
	setp.ge.s32 	%p1, %r1, %r4;
	setp.lt.s32 	%p2, %r4, 2;
	or.pred  	%p3, %p1, %p2;
	@%p3 bra 	$L__BB1_5;
	mul.wide.u32 	%rd4, %r1, 2;
	add.s64 	%rd2, %rd1, %rd4;
	mov.b32 	%r9, 1;
$L__BB1_2:
	shl.b32 	%r3, %r9, 1;
	add.s32 	%r6, %r3, -1;
	and.b32  	%r7, %r6, %r1;
	setp.ne.s32 	%p4, %r7, 0;
	@%p4 bra 	$L__BB1_4;
	ld.global.u16 	%rs1, [%rd2];
	and.b16  	%rs2, %rs1, 15;
	add.s32 	%r8, %r9, %r1;
	mul.wide.u32 	%rd5, %r8, 2;
	add.s64 	%rd6, %rd1, %rd5;
	ld.global.u16 	%rs3, [%rd6];
	and.b16  	%rs4, %rs3, 15;
	setp.lt.u16 	%p5, %rs2, %rs4;
	selp.b16 	%rs5, %rs3, %rs1, %p5;
	st.global.u16 	[%rd2], %rs5;
$L__BB1_4:
	bar.sync 	0;
	setp.lt.s32 	%p6, %r3, %r4;
	mov.u32 	%r9, %r3;
	@%p6 bra 	$L__BB1_2;
$L__BB1_5:
	ret;

}


// ===== COMPILED SASS (sm_100) =====

	.target	sm_100

	.elftype	@"ET_EXEC"


//--------------------- .note.nv.tkinfo           --------------------------
	.section	.note.nv.tkinfo,"",@"SHT_NOTE"
	.sectionflags	@"SHF_NOTE_NV_TKINFO"
	.tkinfo
        /*0018*/ 	.word	0x00000002
        /*0030*/ 	.string	""
        /*0030*/ 	.string	"ptxas"
        /*0030*/ 	.string	"Cuda compilation tools, release 13.0, V13.0.88"
        /*0030*/ 	.string	"Build cuda_13.0.r13.0/compiler.36424714_0"
        /*0030*/ 	.string	"-arch sm_100 -m 64 "



//--------------------- .note.nv.cuinfo           --------------------------
	.section	.note.nv.cuinfo,"",@"SHT_NOTE"
	.sectionflags	@"SHF_NOTE_NV_CUINFO"
        /*0018*/ 	.short	0x0002
        /*001a*/ 	.short	0x0064
        /*001c*/ 	.short	0x0082
	.zero		2


//--------------------- .nv.info                  --------------------------
	.section	.nv.info,"",@"SHT_CUDA_INFO"
	.align	4


	//----- nvinfo : EIATTR_REGCOUNT
	.align		4
        /*0000*/ 	.byte	0x04, 0x2f
        /*0002*/ 	.short	(.L_1 - .L_0)
	.align		4
.L_0:
        /*0004*/ 	.word	index@(_Z25find_longest_match_kernelPhiPti)
        /*0008*/ 	.word	0x0000000c


	//----- nvinfo : EIATTR_FRAME_SIZE
	.align		4
.L_1:
        /*000c*/ 	.byte	0x04, 0x11
        /*000e*/ 	.short	(.L_3 - .L_2)
	.align		4
.L_2:
        /*0010*/ 	.word	index@(_Z25find_longest_match_kernelPhiPti)
        /*0014*/ 	.word	0x00000000


	//----- nvinfo : EIATTR_REGCOUNT
	.align		4
.L_3:
        /*0018*/ 	.byte	0x04, 0x2f
        /*001a*/ 	.short	(.L_5 - .L_4)
	.align		4
.L_4:
        /*001c*/ 	.word	index@(_Z25find_max_reduction_kernelPti)
        /*0020*/ 	.word	0x0000000e


	//----- nvinfo : EIATTR_FRAME_SIZE
	.align		4
.L_5:
        /*0024*/ 	.byte	0x04, 0x11
        /*0026*/ 	.short	(.L_7 - .L_6)
	.align		4
.L_6:
        /*0028*/ 	.word	index@(_Z25find_max_reduction_kernelPti)
        /*002c*/ 	.word	0x00000000


	//----- nvinfo : EIATTR_MIN_STACK_SIZE
	.align		4
.L_7:
        /*0030*/ 	.byte	0x04, 0x12
        /*0032*/ 	.short	(.L_9 - .L_8)
	.align		4
.L_8:
        /*0034*/ 	.word	index@(_Z25find_max_reduction_kernelPti)
        /*0038*/ 	.word	0x00000000


	//----- nvinfo : EIATTR_MIN_STACK_SIZE
	.align		4
.L_9:
        /*003c*/ 	.byte	0x04, 0x12
        /*003e*/ 	.short	(.L_11 - .L_10)
	.align		4
.L_10:
        /*0040*/ 	.word	index@(_Z25find_longest_match_kernelPhiPti)
        /*0044*/ 	.word	0x00000000
.L_11:


//--------------------- .nv.compat                --------------------------
	.section	.nv.compat,"",@"SHT_CUDA_COMPAT_INFO"
	.align	4
        /*0000*/ 	.byte	0x02, 0x09, 0x00, 0x00, 0x02, 0x02, 0x01, 0x00, 0x02, 0x05, 0x05, 0x00, 0x03, 0x07, 0x01, 0x01
        /*0010*/ 	.byte	0x02, 0x03, 0x00, 0x00, 0x02, 0x06, 0x01, 0x00, 0x04, 0x0b, 0x08, 0x00, 0x09, 0x00, 0x00, 0x00
        /*0020*/ 	.byte	0x00, 0x00, 0x00, 0x00


//--------------------- .nv.info._Z25find_max_reduction_kernelPti --------------------------
	.section	.nv.info._Z25find_max_reduction_kernelPti,"",@"SHT_CUDA_INFO"
	.sectionflags	@""
	.align	4


	//----- nvinfo : EIATTR_CUDA_API_VERSION
	.align		4
        /*0000*/ 	.byte	0x04, 0x37
        /*0002*/ 	.short	(.L_13 - .L_12)
.L_12:
        /*0004*/ 	.word	0x00000082


	//----- nvinfo : EIATTR_KPARAM_INFO
	.align		4
.L_13:
        /*0008*/ 	.byte	0x04, 0x17
        /*000a*/ 	.short	(.L_15 - .L_14)
.L_14:
        /*000c*/ 	.word	0x00000000
        /*0010*/ 	.short	0x0001
        /*0012*/ 	.short	0x0008
        /*0014*/ 	.byte	0x00, 0xf0, 0x11, 0x00


	//----- nvinfo : EIATTR_KPARAM_INFO
	.align		4
.L_15:
        /*0018*/ 	.byte	0x04, 0x17
        /*001a*/ 	.short	(.L_17 - .L_16)
.L_16:
        /*001c*/ 	.word	0x00000000
        /*0020*/ 	.short	0x0000
        /*0022*/ 	.short	0x0000
        /*0024*/ 	.byte	0x00, 0xf5, 0x21, 0x00


	//----- nvinfo : EIATTR_SPARSE_MMA_MASK
	.align		4
.L_17:
        /*0028*/ 	.byte	0x03, 0x50
        /*002a*/ 	.short	0x0000


	//----- nvinfo : EIATTR_MAXREG_COUNT
	.align		4
        /*002c*/ 	.byte	0x03, 0x1b
        /*002e*/ 	.short	0x00ff


	//----- nvinfo : EIATTR_NUM_BARRIERS
	.align		4
        /*0030*/ 	.byte	0x02, 0x4c
        /*0032*/ 	.byte	0x01
	.zero		1


	//----- nvinfo : EIATTR_MERCURY_ISA_VERSION
	.align		4
        /*0034*/ 	.byte	0x03, 0x5f
        /*0036*/ 	.short	0x0101


	//----- nvinfo : EIATTR_VRC_CTA_INIT_COUNT
	.align		4
        /*0038*/ 	.byte	0x02, 0x4a
	.zero		1
	.zero		1


	//----- nvinfo : EIATTR_EXIT_INSTR_OFFSETS
	.align		4
        /*003c*/ 	.byte	0x04, 0x1c
        /*003e*/ 	.short	(.L_19 - .L_18)


	//   ....[0]....
.L_18:
        /*0040*/ 	.word	0x00000050


	//   ....[1]....
        /*0044*/ 	.word	0x000001f0


	//----- nvinfo : EIATTR_CRS_STACK_SIZE
	.align		4
.L_19:
        /*0048*/ 	.byte	0x04, 0x1e
        /*004a*/ 	.short	(.L_21 - .L_20)
.L_20:
        /*004c*/ 	.word	0x00000000


	//----- nvinfo : EIATTR_CBANK_PARAM_SIZE
	.align		4
.L_21:
        /*0050*/ 	.byte	0x03, 0x19
        /*0052*/ 	.short	0x000c


	//----- nvinfo : EIATTR_PARAM_CBANK
	.align		4
        /*0054*/ 	.byte	0x04, 0x0a
        /*0056*/ 	.short	(.L_23 - .L_22)
	.align		4
.L_22:
        /*0058*/ 	.word	index@(.nv.constant0._Z25find_max_reduction_kernelPti)
        /*005c*/ 	.short	0x0380
        /*005e*/ 	.short	0x000c


	//----- nvinfo : EIATTR_SW_WAR
	.align		4
.L_23:
        /*0060*/ 	.byte	0x04, 0x36
        /*0062*/ 	.short	(.L_25 - .L_24)
.L_24:
        /*0064*/ 	.word	0x00000008
.L_25:


//--------------------- .nv.info._Z25find_longest_match_kernelPhiPti --------------------------
	.section	.nv.info._Z25find_longest_match_kernelPhiPti,"",@"SHT_CUDA_INFO"
	.sectionflags	@""
	.align	4


	//----- nvinfo : EIATTR_CUDA_API_VERSION
	.align		4
        /*0000*/ 	.byte	0x04, 0x37
        /*0002*/ 	.short	(.L_27 - .L_26)
.L_26:
        /*0004*/ 	.word	0x00000082


	//----- nvinfo : EIATTR_KPARAM_INFO
	.align		4
.L_27:
        /*0008*/ 	.byte	0x04, 0x17
        /*000a*/ 	.short	(.L_29 - .L_28)
.L_28:
        /*000c*/ 	.word	0x00000000
        /*0010*/ 	.short	0x0003
        /*0012*/ 	.short	0x0018
        /*0014*/ 	.byte	0x00, 0xf0, 0x11, 0x00


	//----- nvinfo : EIATTR_KPARAM_INFO
	.align		4
.L_29:
        /*0018*/ 	.byte	0x04, 0x17
        /*001a*/ 	.short	(.L_31 - .L_30)
.L_30:
        /*001c*/ 	.word	0x00000000
        /*0020*/ 	.short	0x0002
        /*0022*/ 	.short	0x0010
        /*0024*/ 	.byte	0x00, 0xf5, 0x21, 0x00


	//----- nvinfo : EIATTR_KPARAM_INFO
	.align		4
.L_31:
        /*0028*/ 	.byte	0x04, 0x17
        /*002a*/ 	.short	(.L_33 - .L_32)
.L_32:
        /*002c*/ 	.word	0x00000000
        /*0030*/ 	.short	0x0001
        /*0032*/ 	.short	0x0008
        /*0034*/ 	.byte	0x00, 0xf0, 0x11, 0x00


	//----- nvinfo : EIATTR_KPARAM_INFO
	.align		4
.L_33:
        /*0038*/ 	.byte	0x04, 0x17
        /*003a*/ 	.short	(.L_35 - .L_34)
.L_34:
        /*003c*/ 	.word	0x00000000
        /*0040*/ 	.short	0x0000
        /*0042*/ 	.short	0x0000
        /*0044*/ 	.byte	0x00, 0xf5, 0x21, 0x00


	//----- nvinfo : EIATTR_SPARSE_MMA_MASK
	.align		4
.L_35:
        /*0048*/ 	.byte	0x03, 0x50
        /*004a*/ 	.short	0x0000


	//----- nvinfo : EIATTR_MAXREG_COUNT
	.align		4
        /*004c*/ 	.byte	0x03, 0x1b
        /*004e*/ 	.short	0x00ff


	//----- nvinfo : EIATTR_MERCURY_ISA_VERSION
	.align		4
        /*0050*/ 	.byte	0x03, 0x5f
        /*0052*/ 	.short	0x0101


	//----- nvinfo : EIATTR_VRC_CTA_INIT_COUNT
	.align		4
        /*0054*/ 	.byte	0x02, 0x4a
	.zero		1
	.zero		1


	//----- nvinfo : EIATTR_EXIT_INSTR_OFFSETS
	.align		4
        /*0058*/ 	.byte	0x04, 0x1c
        /*005a*/ 	.short	(.L_37 - .L_36)


	//   ....[0]....
.L_36:
        /*005c*/ 	.word	0x000002e0


	//----- nvinfo : EIATTR_CRS_STACK_SIZE
	.align		4
.L_37:
        /*0060*/ 	.byte	0x04, 0x1e
        /*0062*/ 	.short	(.L_39 - .L_38)
.L_38:
        /*0064*/ 	.word	0x00000000


	//----- nvinfo : EIATTR_CBANK_PARAM_SIZE
	.align		4
.L_39:
        /*0068*/ 	.byte	0x03, 0x19
        /*006a*/ 	.short	0x001c


	//----- nvinfo : EIATTR_PARAM_CBANK
	.align		4
        /*006c*/ 	.byte	0x04, 0x0a
        /*006e*/ 	.short	(.L_41 - .L_40)
	.align		4
.L_40:
        /*0070*/ 	.word	index@(.nv.constant0._Z25find_longest_match_kernelPhiPti)
        /*0074*/ 	.short	0x0380
        /*0076*/ 	.short	0x001c


	//----- nvinfo : EIATTR_SW_WAR
	.align		4
.L_41:
        /*0078*/ 	.byte	0x04, 0x36
        /*007a*/ 	.short	(.L_43 - .L_42)
.L_42:
        /*007c*/ 	.word	0x00000008
.L_43:


//--------------------- .nv.callgraph             --------------------------
	.section	.nv.callgraph,"",@"SHT_CUDA_CALLGRAPH"
	.align	4
	.sectionentsize	8
	.align		4
        /*0000*/ 	.word	0x00000000
	.align		4
        /*0004*/ 	.word	0xffffffff
	.align		4
        /*0008*/ 	.word	0x00000000
	.align		4
        /*000c*/ 	.word	0xfffffffe
	.align		4
        /*0010*/ 	.word	0x00000000
	.align		4
        /*0014*/ 	.word	0xfffffffd
	.align		4
        /*0018*/ 	.word	0x00000000
	.align		4
        /*001c*/ 	.word	0xfffffffc


//--------------------- .text._Z25find_max_reduction_kernelPti --------------------------
	.section	.text._Z25find_max_reduction_kernelPti,"ax",@progbits
	.align	128
        .global         _Z25find_max_reduction_kernelPti
        .type           _Z25find_max_reduction_kernelPti,@function
        .size           _Z25find_max_reduction_kernelPti,(.L_x_9 - _Z25find_max_reduction_kernelPti)
        .other          _Z25find_max_reduction_kernelPti,@"STO_CUDA_ENTRY STV_DEFAULT"
_Z25find_max_reduction_kernelPti:
.text._Z25find_max_reduction_kernelPti:
[----:B------:R-:W-:Y:S01]  /*0000*/  LDC R1, c[0x0][0x37c] ;  /* 0x0000df00ff017b82 */ /* 0x000fe20000000800 */
[----:B------:R-:W0:Y:S07]  /*0010*/  S2R R11, SR_TID.X ;  /* 0x00000000000b7919 */ /* 0x000e2e0000002100 */
[----:B------:R-:W1:Y:S02]  /*0020*/  LDC R0, c[0x0][0x388] ;  /* 0x0000e200ff007b82 */ /* 0x000e640000000800 */
[----:B-1----:R-:W-:-:S04]  /*0030*/  ISETP.GE.AND P0, PT, R0, 0x2, PT ;  /* 0x000000020000780c */ /* 0x002fc80003f06270 */
[----:B0-----:R-:W-:-:S13]  /*0040*/  ISETP.GE.OR P0, PT, R11, R0, !P0 ;  /* 0x000000000b00720c */ /* 0x001fda0004706670 */
[----:B------:R-:W-:Y:S05]  /*0050*/  @P0 EXIT ;  /* 0x000000000000094d */ /* 0x000fea0003800000 */
[----:B------:R-:W0:Y:S01]  /*0060*/  LDC.64 R2, c[0x0][0x380] ;  /* 0x0000e000ff027b82 */ /* 0x000e220000000a00 */
[----:B------:R-:W1:Y:S01]  /*0070*/  LDCU.64 UR8, c[0x0][0x358] ;  /* 0x00006b00ff0877ac */ /* 0x000e620008000a00 */
[----:B------:R-:W2:Y:S06]  /*0080*/  LDCU UR7, c[0x0][0x388] ;  /* 0x00007100ff0777ac */ /* 0x000eac0008000800 */
[----:B------:R-:W3:Y:S01]  /*0090*/  LDC.64 R6, c[0x0][0x380] ;  /* 0x0000e000ff067b82 */ /* 0x000ee20000000a00 */
[----:B------:R-:W-:Y:S01]  /*00a0*/  UMOV UR4, 0x1 ;  /* 0x0000000100047882 */ /* 0x000fe20000000000 */
[----:B012---:R-:W-:-:S07]  /*00b0*/  IMAD.WIDE.U32 R2, R11, 0x2, R2 ;  /* 0x000000020b027825 */ /* 0x007fce00078e0002 */
.L_x_2:
[----:B------:R-:W-:Y:S01]  /*00c0*/  USHF.L.U32 UR5, UR4, 0x1, URZ ;  /* 0x0000000104057899 */ /* 0x000fe200080006ff */
[----:B------:R-:W-:Y:S03]  /*00d0*/  BSSY.RECONVERGENT B0, `(.L_x_0) ;  /* 0x000000d000007945 */ /* 0x000fe60003800200 */
[----:B------:R-:W-:-:S06]  /*00e0*/  UIADD3 UR6, UPT, UPT, UR5, -0x1, URZ ;  /* 0xffffffff05067890 */ /* 0x000fcc000fffe0ff */
[----:B------:R-:W-:-:S13]  /*00f0*/  LOP3.LUT P0, RZ, R11, UR6, RZ, 0xc0, !PT ;  /* 0x000000060bff7c12 */ /* 0x000fda000f80c0ff */
[----:B0-----:R-:W-:Y:S05]  /*0100*/  @P0 BRA `(.L_x_1) ;  /* 0x0000000000240947 */ /* 0x001fea0003800000 */
[----:B------:R-:W-:Y:S01]  /*0110*/  VIADD R5, R11, UR4 ;  /* 0x000000040b057c36 */ /* 0x000fe20008000000 */
[----:B------:R-:W2:Y:S03]  /*0120*/  LDG.E.U16 R0, desc[UR8][R2.64] ;  /* 0x0000000802007981 */ /* 0x000ea6000c1e1500 */
[----:B---3--:R-:W-:-:S06]  /*0130*/  IMAD.WIDE.U32 R4, R5, 0x2, R6 ;  /* 0x0000000205047825 */ /* 0x008fcc00078e0006 */
[----:B------:R-:W3:Y:S01]  /*0140*/  LDG.E.U16 R5, desc[UR8][R4.64] ;  /* 0x0000000804057981 */ /* 0x000ee2000c1e1500 */
[----:B--2---:R-:W-:Y:S02]  /*0150*/  LOP3.LUT R8, R0, 0xf, RZ, 0xc0, !PT ;  /* 0x0000000f00087812 */ /* 0x004fe400078ec0ff */
[----:B---3--:R-:W-:-:S04]  /*0160*/  LOP3.LUT R9, R5, 0xf, RZ, 0xc0, !PT ;  /* 0x0000000f05097812 */ /* 0x008fc800078ec0ff */
[----:B------:R-:W-:-:S04]  /*0170*/  ISETP.GE.U32.AND P0, PT, R8, R9, PT ;  /* 0x000000090800720c */ /* 0x000fc80003f06070 */
[----:B------:R-:W-:-:S05]  /*0180*/  SEL R9, R5, R0, !P0 ;  /* 0x0000000005097207 */ /* 0x000fca0004000000 */
[----:B------:R0:W-:Y:S04]  /*0190*/  STG.E.U16 desc[UR8][R2.64], R9 ;  /* 0x0000000902007986 */ /* 0x0001e8000c101508 */
.L_x_1:
[----:B------:R-:W-:Y:S05]  /*01a0*/  BSYNC.RECONVERGENT B0 ;  /* 0x0000000000007941 */ /* 0x000fea0003800200 */
.L_x_0:
[----:B------:R-:W-:Y:S01]  /*01b0*/  BAR.SYNC.DEFER_BLOCKING 0x0 ;  /* 0x0000000000007b1d */ /* 0x000fe20000010000 */
[----:B------:R-:W-:-:S05]  /*01c0*/  UISETP.GE.AND UP0, UPT, UR5, UR7, UPT ;  /* 0x000000070500728c */ /* 0x000fca000bf06270 */
[----:B------:R-:W-:-:S04]  /*01d0*/  UMOV UR4, UR5 ;  /* 0x0000000500047c82 */ /* 0x000fc80008000000 */
[----:B------:R-:W-:Y:S05]  /*01e0*/  BRA.U !UP0, `(.L_x_2) ;  /* 0xfffffffd08b47547 */ /* 0x000fea000b83ffff */
[----:B------:R-:W-:Y:S05]  /*01f0*/  EXIT ;  /* 0x000000000000794d */ /* 0x000fea0003800000 */
.L_x_3:
[----:B------:R-:W-:-:S00]  /*0200*/  BRA `(.L_x_3) ;  /* 0xfffffffc00fc7947 */ /* 0x000fc0000383ffff */
[----:B------:R-:W-:-:S00]  /*0210*/  NOP ;  /* 0x0000000000007918 */ /* 0x000fc00000000000 */
        /* <DEDUP_REMOVED lines=14> */
.L_x_9:


//--------------------- .text._Z25find_longest_match_kernelPhiPti --------------------------
	.section	.text._Z25find_longest_match_kernelPhiPti,"ax",@progbits
	.align	128
        .global         _Z25find_longest_match_kernelPhiPti
        .type           _Z25find_longest_match_kernelPhiPti,@function
        .size           _Z25find_longest_match_kernelPhiPti,(.L_x_10 - _Z25find_longest_match_kernelPhiPti)
        .other          _Z25find_longest_match_kernelPhiPti,@"STO_CUDA_ENTRY STV_DEFAULT"
_Z25find_longest_match_kernelPhiPti:
.text._Z25find_longest_match_kernelPhiPti:
[----:B------:R-:W-:Y:S01]  /*0000*/  LDC R1, c[0x0][0x37c] ;  /* 0x0000df00ff017b82 */ /* 0x000fe20000000800 */
[----:B------:R-:W0:Y:S07]  /*0010*/  S2R R3, SR_TID.X ;  /* 0x0000000000037919 */ /* 0x000e2e0000002100 */
[----:B------:R-:W1:Y:S01]  /*0020*/  LDC R5, c[0x0][0x388] ;  /* 0x0000e200ff057b82 */ /* 0x000e620000000800 */
[----:B------:R-:W2:Y:S01]  /*0030*/  LDCU UR6, c[0x0][0x398] ;  /* 0x00007300ff0677ac */ /* 0x000ea20008000800 */
[----:B------:R-:W-:Y:S01]  /*0040*/  BSSY.RECONVERGENT B0, `(.L_x_4) ;  /* 0x0000023000007945 */ /* 0x000fe20003800200 */
[----:B------:R-:W-:Y:S01]  /*0050*/  PRMT R6, RZ, 0x7610, R6 ;  /* 0x00007610ff067816 */ /* 0x000fe20000000006 */
[----:B------:R-:W3:Y:S01]  /*0060*/  LDCU.64 UR4, c[0x0][0x358] ;  /* 0x00006b00ff0477ac */ /* 0x000ee20008000a00 */
[----:B------:R-:W4:Y:S01]  /*0070*/  LDCU UR10, c[0x0][0x398] ;  /* 0x00007300ff0a77ac */ /* 0x000f220008000800 */
[----:B------:R-:W0:Y:S01]  /*0080*/  LDCU.64 UR8, c[0x0][0x380] ;  /* 0x00007000ff0877ac */ /* 0x000e220008000a00 */
[----:B-1----:R-:W-:-:S02]  /*0090*/  VIMNMX R0, PT, PT, R5, 0xfff, !PT ;  /* 0x00000fff05007848 */ /* 0x002fc40007fe0100 */
[----:B--2---:R-:W-:Y:S02]  /*00a0*/  ISETP.GE.AND P0, PT, R5, UR6, PT ;  /* 0x0000000605007c0c */ /* 0x004fe4000bf06270 */
[----:B0-----:R-:W-:-:S04]  /*00b0*/  IADD3 R0, PT, PT, R3, -0xfff, R0 ;  /* 0xfffff00103007810 */ /* 0x001fc80007ffe000 */
[----:B------:R-:W-:-:S13]  /*00c0*/  ISETP.GE.U32.OR P0, PT, R0, R5, P0 ;  /* 0x000000050000720c */ /* 0x000fda0000706470 */
[----:B---34-:R-:W-:Y:S05]  /*00d0*/  @P0 BRA `(.L_x_5) ;  /* 0x0000000000640947 */ /* 0x018fea0003800000 */
[----:B------:R-:W0:Y:S01]  /*00e0*/  LDCU UR6, c[0x0][0x388] ;  /* 0x00007100ff0677ac */ /* 0x000e220008000800 */
[----:B------:R-:W-:Y:S02]  /*00f0*/  IMAD.MOV.U32 R7, RZ, RZ, RZ ;  /* 0x000000ffff077224 */ /* 0x000fe400078e00ff */
[----:B------:R-:W-:Y:S02]  /*0100*/  IMAD.MOV.U32 R9, RZ, RZ, R0 ;  /* 0x000000ffff097224 */ /* 0x000fe400078e0000 */
[----:B0-----:R-:W-:-:S07]  /*0110*/  IMAD.U32 R8, RZ, RZ, UR6 ;  /* 0x00000006ff087e24 */ /* 0x001fce000f8e00ff */
.L_x_7:
[----:B------:R-:W-:Y:S02]  /*0120*/  IADD3 R2, P0, PT, R9, UR8, RZ ;  /* 0x0000000809027c10 */ /* 0x000fe4000ff1e0ff */
[----:B------:R-:W-:-:S03]  /*0130*/  IADD3 R4, P1, PT, R8, UR8, RZ ;  /* 0x0000000808047c10 */ /* 0x000fc6000ff3e0ff */
[----:B------:R-:W-:Y:S01]  /*0140*/  IMAD.X R3, RZ, RZ, UR9, P0 ;  /* 0x00000009ff037e24 */ /* 0x000fe200080e06ff */
[----:B------:R-:W-:-:S04]  /*0150*/  LEA.HI.X.SX32 R5, R8, UR9, 0x1, P1 ;  /* 0x0000000908057c11 */ /* 0x000fc800088f0eff */
[----:B------:R-:W2:Y:S04]  /*0160*/  LDG.E.U8 R2, desc[UR4][R2.64] ;  /* 0x0000000402027981 */ /* 0x000ea8000c1e1100 */
[----:B------:R-:W2:Y:S02]  /*0170*/  LDG.E.U8 R5, desc[UR4][R4.64] ;  /* 0x0000000404057981 */ /* 0x000ea4000c1e1100 */
[----:B--2---:R-:W-:-:S13]  /*0180*/  ISETP.NE.AND P0, PT, R2, R5, PT ;  /* 0x000000050200720c */ /* 0x004fda0003f05270 */
[----:B------:R-:W-:Y:S05]  /*0190*/  @P0 BRA `(.L_x_6) ;  /* 0x0000000000200947 */ /* 0x000fea0003800000 */
[----:B------:R-:W-:Y:S01]  /*01a0*/  VIADD R9, R9, 0x1 ;  /* 0x0000000109097836 */ /* 0x000fe20000000000 */
[C---:B------:R-:W-:Y:S01]  /*01b0*/  ISETP.GE.U32.AND P0, PT, R7.reuse, 0xe, PT ;  /* 0x0000000e0700780c */ /* 0x040fe20003f06070 */
[----:B------:R-:W-:Y:S02]  /*01c0*/  VIADD R8, R8, 0x1 ;  /* 0x0000000108087836 */ /* 0x000fe40000000000 */
[----:B------:R-:W-:-:S03]  /*01d0*/  VIADD R7, R7, 0x1 ;  /* 0x0000000107077836 */ /* 0x000fc60000000000 */
[----:B------:R-:W-:Y:S02]  /*01e0*/  ISETP.LT.U32.AND P0, PT, R9, R8, !P0 ;  /* 0x000000080900720c */ /* 0x000fe40004701070 */
[----:B------:R-:W-:-:S13]  /*01f0*/  ISETP.LT.AND P1, PT, R8, UR10, PT ;  /* 0x0000000a08007c0c */ /* 0x000fda000bf21270 */
[----:B------:R-:W-:Y:S05]  /*0200*/  @P0 BRA P1, `(.L_x_7) ;  /* 0xfffffffc00c40947 */ /* 0x000fea000083ffff */
[----:B------:R-:W-:Y:S05]  /*0210*/  BRA `(.L_x_5) ;  /* 0x0000000000147947 */ /* 0x000fea0003800000 */
.L_x_6:
[----:B------:R-:W-:-:S13]  /*0220*/  ISETP.GE.U32.AND P0, PT, R7, 0x2, PT ;  /* 0x000000020700780c */ /* 0x000fda0003f06070 */
[----:B------:R-:W0:Y:S02]  /*0230*/  @P0 LDC R2, c[0x0][0x388] ;  /* 0x0000e200ff020b82 */ /* 0x000e240000000800 */
[----:B0-----:R-:W-:-:S05]  /*0240*/  @P0 IADD3 R2, PT, PT, R7, R2, -R9 ;  /* 0x0000000207020210 */ /* 0x001fca0007ffe809 */
[----:B------:R-:W-:-:S05]  /*0250*/  @P0 IMAD R2, R2, 0x10, R7 ;  /* 0x0000001002020824 */ /* 0x000fca00078e0207 */
[----:B------:R-:W-:-:S07]  /*0260*/  @P0 PRMT R6, R2, 0x7610, R6 ;  /* 0x0000761002060816 */ /* 0x000fce0000000006 */
.L_x_5:
[----:B------:R-:W-:Y:S05]  /*0270*/  BSYNC.RECONVERGENT B0 ;  /* 0x0000000000007941 */ /* 0x000fea0003800200 */
.L_x_4:
[----:B------:R-:W0:Y:S01]  /*0280*/  LDCU.64 UR6, c[0x0][0x390] ;  /* 0x00007200ff0677ac */ /* 0x000e220008000a00 */
[----:B------:R-:W-:-:S05]  /*0290*/  IMAD.SHL.U32 R0, R0, 0x2, RZ ;  /* 0x0000000200007824 */ /* 0x000fca00078e00ff */
[----:B------:R-:W-:-:S04]  /*02a0*/  LOP3.LUT R0, R0, 0x1fffe, RZ, 0xc0, !PT ;  /* 0x0001fffe00007812 */ /* 0x000fc800078ec0ff */
[----:B0-----:R-:W-:-:S05]  /*02b0*/  IADD3 R2, P0, PT, R0, UR6, RZ ;  /* 0x0000000600027c10 */ /* 0x001fca000ff1e0ff */
[----:B------:R-:W-:-:S05]  /*02c0*/  IMAD.X R3, RZ, RZ, UR7, P0 ;  /* 0x00000007ff037e24 */ /* 0x000fca00080e06ff */
[----:B------:R-:W-:Y:S01]  /*02d0*/  STG.E.U16 desc[UR4][R2.64], R6 ;  /* 0x0000000602007986 */ /* 0x000fe2000c101504 */
[----:B------:R-:W-:Y:S05]  /*02e0*/  EXIT ;  /* 0x000000000000794d */ /* 0x000fea0003800000 */
.L_x_8:
        /* <DEDUP_REMOVED lines=9> */
.L_x_10:


//--------------------- .nv.shared.reserved.0     --------------------------
	.section	.nv.shared.reserved.0,"aw",@nobits
	.weak		__nv_reservedSMEM_offset_0_alias
	.size		__nv_reservedSMEM_offset_0_alias, 0, 64
	.other		__nv_reservedSMEM_offset_0_alias,@"STO_CUDA_RESERVED_SHARED STV_DEFAULT"
__nv_reservedSMEM_offset_0_alias:
	.zero		0
	.zero		64


//--------------------- .nv.constant0._Z25find_max_reduction_kernelPti --------------------------
	.section	.nv.constant0._Z25find_max_reduction_kernelPti,"a",@progbits
	.sectionflags	@""
	.align	4
.nv.constant0._Z25find_max_reduction_kernelPti:
	.zero		908


//--------------------- .nv.constant0._Z25find_longest_match_kernelPhiPti --------------------------
	.section	.nv.constant0._Z25find_longest_match_kernelPhiPti,"a",@progbits
	.sectionflags	@""
	.align	4
.nv.constant0._Z25find_longest_match_kernelPhiPti:
	.zero		924


//--------------------- SYMBOLS --------------------------

	.type		.nv.reservedSmem.offset0,@object
	.size		.nv.reservedSmem.offset0,0x4
